//
// Generated by NVIDIA NVVM Compiler
//
// Compiler Build ID: CL-36424714
// Cuda compilation tools, release 13.0, V13.0.88
// Based on NVVM 20.0.0
//

.version 9.0
.target sm_100
.address_size 64

	// .globl	_Z3addiPfS_S_

.visible .entry _Z3addiPfS_S_(
	.param .u32 _Z3addiPfS_S__param_0,
	.param .u64 .ptr .align 1 _Z3addiPfS_S__param_1,
	.param .u64 .ptr .align 1 _Z3addiPfS_S__param_2,
	.param .u64 .ptr .align 1 _Z3addiPfS_S__param_3
)
{
	.reg .b32 	%r<8>;
	.reg .b32 	%f<25>;
	.reg .b64 	%rd<33>;

	ld.param.u64 	%rd1, [_Z3addiPfS_S__param_1];
	ld.param.u64 	%rd2, [_Z3addiPfS_S__param_2];
	ld.param.u64 	%rd3, [_Z3addiPfS_S__param_3];
	mov.u32 	%r1, %ctaid.x;
	mov.u32 	%r2, %ntid.x;
	mov.u32 	%r3, %tid.x;
	cvta.to.global.u64 	%rd4, %rd1;
	cvta.to.global.u64 	%rd5, %rd2;
	cvta.to.global.u64 	%rd6, %rd3;
	mul.lo.s32 	%r4, %r1, %r2;
	shl.b32 	%r5, %r4, 3;
	add.s32 	%r6, %r5, %r3;
	mul.wide.s32 	%rd7, %r6, 4;
	add.s64 	%rd8, %rd4, %rd7;
	ld.global.f32 	%f1, [%rd8];
	add.s64 	%rd9, %rd5, %rd7;
	ld.global.f32 	%f2, [%rd9];
	fma.rn.f32 	%f3, %f1, 0f40000000, %f2;
	add.s64 	%rd10, %rd6, %rd7;
	st.global.f32 	[%rd10], %f3;
	shl.b32 	%r7, %r2, 2;
	cvt.u64.u32 	%rd11, %r7;
	add.s64 	%rd12, %rd8, %rd11;
	ld.global.f32 	%f4, [%rd12];
	add.s64 	%rd13, %rd9, %rd11;
	ld.global.f32 	%f5, [%rd13];
	fma.rn.f32 	%f6, %f4, 0f40000000, %f5;
	add.s64 	%rd14, %rd10, %rd11;
	st.global.f32 	[%rd14], %f6;
	add.s64 	%rd15, %rd12, %rd11;
	ld.global.f32 	%f7, [%rd15];
	add.s64 	%rd16, %rd13, %rd11;
	ld.global.f32 	%f8, [%rd16];
	fma.rn.f32 	%f9, %f7, 0f40000000, %f8;
	add.s64 	%rd17, %rd14, %rd11;
	st.global.f32 	[%rd17], %f9;
	add.s64 	%rd18, %rd15, %rd11;
	ld.global.f32 	%f10, [%rd18];
	add.s64 	%rd19, %rd16, %rd11;
	ld.global.f32 	%f11, [%rd19];
	fma.rn.f32 	%f12, %f10, 0f40000000, %f11;
	add.s64 	%rd20, %rd17, %rd11;
	st.global.f32 	[%rd20], %f12;
	add.s64 	%rd21, %rd18, %rd11;
	ld.global.f32 	%f13, [%rd21];
	add.s64 	%rd22, %rd19, %rd11;
	ld.global.f32 	%f14, [%rd22];
	fma.rn.f32 	%f15, %f13, 0f40000000, %f14;
	add.s64 	%rd23, %rd20, %rd11;
	st.global.f32 	[%rd23], %f15;
	add.s64 	%rd24, %rd21, %rd11;
	ld.global.f32 	%f16, [%rd24];
	add.s64 	%rd25, %rd22, %rd11;
	ld.global.f32 	%f17, [%rd25];
	fma.rn.f32 	%f18, %f16, 0f40000000, %f17;
	add.s64 	%rd26, %rd23, %rd11;
	st.global.f32 	[%rd26], %f18;
	add.s64 	%rd27, %rd24, %rd11;
	ld.global.f32 	%f19, [%rd27];
	add.s64 	%rd28, %rd25, %rd11;
	ld.global.f32 	%f20, [%rd28];
	fma.rn.f32 	%f21, %f19, 0f40000000, %f20;
	add.s64 	%rd29, %rd26, %rd11;
	st.global.f32 	[%rd29], %f21;
	add.s64 	%rd30, %rd27, %rd11;
	ld.global.f32 	%f22, [%rd30];
	add.s64 	%rd31, %rd28, %rd11;
	ld.global.f32 	%f23, [%rd31];
	fma.rn.f32 	%f24, %f22, 0f40000000, %f23;
	add.s64 	%rd32, %rd29, %rd11;
	st.global.f32 	[%rd32], %f24;
	ret;

}
	// .globl	_Z10stupid_addiPfS_S_
.visible .entry _Z10stupid_addiPfS_S_(
	.param .u32 _Z10stupid_addiPfS_S__param_0,
	.param .u64 .ptr .align 1 _Z10stupid_addiPfS_S__param_1,
	.param .u64 .ptr .align 1 _Z10stupid_addiPfS_S__param_2,
	.param .u64 .ptr .align 1 _Z10stupid_addiPfS_S__param_3
)
{
	.reg .b32 	%r<6>;
	.reg .b32 	%f<25>;
	.reg .b64 	%rd<11>;

	ld.param.u64 	%rd1, [_Z10stupid_addiPfS_S__param_1];
	ld.param.u64 	%rd2, [_Z10stupid_addiPfS_S__param_2];
	ld.param.u64 	%rd3, [_Z10stupid_addiPfS_S__param_3];
	mov.u32 	%r1, %ctaid.x;
	mov.u32 	%r2, %ntid.x;
	mov.u32 	%r3, %tid.x;
	mad.lo.s32 	%r4, %r1, %r2, %r3;
	shl.b32 	%r5, %r4, 3;
	cvta.to.global.u64 	%rd4, %rd1;
	cvta.to.global.u64 	%rd5, %rd2;
	cvta.to.global.u64 	%rd6, %rd3;
	mul.wide.s32 	%rd7, %r5, 4;
	add.s64 	%rd8, %rd4, %rd7;
	ld.global.f32 	%f1, [%rd8];
	add.s64 	%rd9, %rd5, %rd7;
	ld.global.f32 	%f2, [%rd9];
	fma.rn.f32 	%f3, %f1, 0f40000000, %f2;
	add.s64 	%rd10, %rd6, %rd7;
	st.global.f32 	[%rd10], %f3;
	ld.global.f32 	%f4, [%rd8+4];
	ld.global.f32 	%f5, [%rd9+4];
	fma.rn.f32 	%f6, %f4, 0f40000000, %f5;
	st.global.f32 	[%rd10+4], %f6;
	ld.global.f32 	%f7, [%rd8+8];
	ld.global.f32 	%f8, [%rd9+8];
	fma.rn.f32 	%f9, %f7, 0f40000000, %f8;
	st.global.f32 	[%rd10+8], %f9;
	ld.global.f32 	%f10, [%rd8+12];
	ld.global.f32 	%f11, [%rd9+12];
	fma.rn.f32 	%f12, %f10, 0f40000000, %f11;
	st.global.f32 	[%rd10+12], %f12;
	ld.global.f32 	%f13, [%rd8+16];
	ld.global.f32 	%f14, [%rd9+16];
	fma.rn.f32 	%f15, %f13, 0f40000000, %f14;
	st.global.f32 	[%rd10+16], %f15;
	ld.global.f32 	%f16, [%rd8+20];
	ld.global.f32 	%f17, [%rd9+20];
	fma.rn.f32 	%f18, %f16, 0f40000000, %f17;
	st.global.f32 	[%rd10+20], %f18;
	ld.global.f32 	%f19, [%rd8+24];
	ld.global.f32 	%f20, [%rd9+24];
	fma.rn.f32 	%f21, %f19, 0f40000000, %f20;
	st.global.f32 	[%rd10+24], %f21;
	ld.global.f32 	%f22, [%rd8+28];
	ld.global.f32 	%f23, [%rd9+28];
	fma.rn.f32 	%f24, %f22, 0f40000000, %f23;
	st.global.f32 	[%rd10+28], %f24;
	ret;

}


// ===== COMPILED SASS (sm_100) =====

	.target	sm_100

	.elftype	@"ET_EXEC"


//--------------------- .note.nv.tkinfo           --------------------------
	.section	.note.nv.tkinfo,"",@"SHT_NOTE"
	.sectionflags	@"SHF_NOTE_NV_TKINFO"
	.tkinfo
        /*0018*/ 	.word	0x00000002
        /*0030*/ 	.string	""
        /*0030*/ 	.string	"ptxas"
        /*0030*/ 	.string	"Cuda compilation tools, release 13.0, V13.0.88"
        /*0030*/ 	.string	"Build cuda_13.0.r13.0/compiler.36424714_0"
        /*0030*/ 	.string	"-arch sm_100 -m 64 "



//--------------------- .note.nv.cuinfo           --------------------------
	.section	.note.nv.cuinfo,"",@"SHT_NOTE"
	.sectionflags	@"SHF_NOTE_NV_CUINFO"
        /*0018*/ 	.short	0x0002
        /*001a*/ 	.short	0x0064
        /*001c*/ 	.short	0x0082
	.zero		2


//--------------------- .nv.info                  --------------------------
	.section	.nv.info,"",@"SHT_CUDA_INFO"
	.align	4


	//----- nvinfo : EIATTR_REGCOUNT
	.align		4
        /*0000*/ 	.byte	0x04, 0x2f
        /*0002*/ 	.short	(.L_1 - .L_0)
	.align		4
.L_0:
        /*0004*/ 	.word	index@(_Z3addiPfS_S_)
        /*0008*/ 	.word	0x00000014


	//----- nvinfo : EIATTR_FRAME_SIZE
	.align		4
.L_1:
        /*000c*/ 	.byte	0x04, 0x11
        /*000e*/ 	.short	(.L_3 - .L_2)
	.align		4
.L_2:
        /*0010*/ 	.word	index@(_Z3addiPfS_S_)
        /*0014*/ 	.word	0x00000000


	//----- nvinfo : EIATTR_REGCOUNT
	.align		4
.L_3:
        /*0018*/ 	.byte	0x04, 0x2f
        /*001a*/ 	.short	(.L_5 - .L_4)
	.align		4
.L_4:
        /*001c*/ 	.word	index@(_Z10stupid_addiPfS_S_)
        /*0020*/ 	.word	0x00000012


	//----- nvinfo : EIATTR_FRAME_SIZE
	.align		4
.L_5:
        /*0024*/ 	.byte	0x04, 0x11
        /*0026*/ 	.short	(.L_7 - .L_6)
	.align		4
.L_6:
        /*0028*/ 	.word	index@(_Z10stupid_addiPfS_S_)
        /*002c*/ 	.word	0x00000000


	//----- nvinfo : EIATTR_MIN_STACK_SIZE
	.align		4
.L_7:
        /*0030*/ 	.byte	0x04, 0x12
        /*0032*/ 	.short	(.L_9 - .L_8)
	.align		4
.L_8:
        /*0034*/ 	.word	index@(_Z10stupid_addiPfS_S_)
        /*0038*/ 	.word	0x00000000


	//----- nvinfo : EIATTR_MIN_STACK_SIZE
	.align		4
.L_9:
        /*003c*/ 	.byte	0x04, 0x12
        /*003e*/ 	.short	(.L_11 - .L_10)
	.align		4
.L_10:
        /*0040*/ 	.word	index@(_Z3addiPfS_S_)
        /*0044*/ 	.word	0x00000000
.L_11:


//--------------------- .nv.compat                --------------------------
	.section	.nv.compat,"",@"SHT_CUDA_COMPAT_INFO"
	.align	4
        /*0000*/ 	.byte	0x02, 0x09, 0x00, 0x00, 0x02, 0x02, 0x01, 0x00, 0x02, 0x05, 0x05, 0x00, 0x03, 0x07, 0x01, 0x01
        /*0010*/ 	.byte	0x02, 0x03, 0x00, 0x00, 0x02, 0x06, 0x01, 0x00, 0x04, 0x0b, 0x08, 0x00, 0x09, 0x00, 0x00, 0x00
        /*0020*/ 	.byte	0x00, 0x00, 0x00, 0x00


//--------------------- .nv.info._Z10stupid_addiPfS_S_ --------------------------
	.section	.nv.info._Z10stupid_addiPfS_S_,"",@"SHT_CUDA_INFO"
	.sectionflags	@""
	.align	4


	//----- nvinfo : EIATTR_CUDA_API_VERSION
	.align		4
        /*0000*/ 	.byte	0x04, 0x37
        /*0002*/ 	.short	(.L_13 - .L_12)
.L_12:
        /*0004*/ 	.word	0x00000082


	//----- nvinfo : EIATTR_KPARAM_INFO
	.align		4
.L_13:
        /*0008*/ 	.byte	0x04, 0x17
        /*000a*/ 	.short	(.L_15 - .L_14)
.L_14:
        /*000c*/ 	.word	0x00000000
        /*0010*/ 	.short	0x0003
        /*0012*/ 	.short	0x0018
        /*0014*/ 	.byte	0x00, 0xf5, 0x21, 0x00


	//----- nvinfo : EIATTR_KPARAM_INFO
	.align		4
.L_15:
        /*0018*/ 	.byte	0x04, 0x17
        /*001a*/ 	.short	(.L_17 - .L_16)
.L_16:
        /*001c*/ 	.word	0x00000000
        /*0020*/ 	.short	0x0002
        /*0022*/ 	.short	0x0010
        /*0024*/ 	.byte	0x00, 0xf5, 0x21, 0x00


	//----- nvinfo : EIATTR_KPARAM_INFO
	.align		4
.L_17:
        /*0028*/ 	.byte	0x04, 0x17
        /*002a*/ 	.short	(.L_19 - .L_18)
.L_18:
        /*002c*/ 	.word	0x00000000
        /*0030*/ 	.short	0x0001
        /*0032*/ 	.short	0x0008
        /*0034*/ 	.byte	0x00, 0xf5, 0x21, 0x00


	//----- nvinfo : EIATTR_KPARAM_INFO
	.align		4
.L_19:
        /*0038*/ 	.byte	0x04, 0x17
        /*003a*/ 	.short	(.L_21 - .L_20)
.L_20:
        /*003c*/ 	.word	0x00000000
        /*0040*/ 	.short	0x0000
        /*0042*/ 	.short	0x0000
        /*0044*/ 	.byte	0x00, 0xf0, 0x11, 0x00


	//----- nvinfo : EIATTR_SPARSE_MMA_MASK
	.align		4
.L_21:
        /*0048*/ 	.byte	0x03, 0x50
        /*004a*/ 	.short	0x0000


	//----- nvinfo : EIATTR_MAXREG_COUNT
	.align		4
        /*004c*/ 	.byte	0x03, 0x1b
        /*004e*/ 	.short	0x00ff


	//----- nvinfo : EIATTR_MERCURY_ISA_VERSION
	.align		4
        /*0050*/ 	.byte	0x03, 0x5f
        /*0052*/ 	.short	0x0101


	//----- nvinfo : EIATTR_VRC_CTA_INIT_COUNT
	.align		4
        /*0054*/ 	.byte	0x02, 0x4a
	.zero		1
	.zero		1


	//----- nvinfo : EIATTR_EXIT_INSTR_OFFSETS
	.align		4
        /*0058*/ 	.byte	0x04, 0x1c
        /*005a*/ 	.short	(.L_23 - .L_22)


	//   ....[0]....
.L_22:
        /*005c*/ 	.word	0x000002d0


	//----- nvinfo : EIATTR_CBANK_PARAM_SIZE
	.align		4
.L_23:
        /*0060*/ 	.byte	0x03, 0x19
        /*0062*/ 	.short	0x0020


	//----- nvinfo : EIATTR_PARAM_CBANK
	.align		4
        /*0064*/ 	.byte	0x04, 0x0a
        /*0066*/ 	.short	(.L_25 - .L_24)
	.align		4
.L_24:
        /*0068*/ 	.word	index@(.nv.constant0._Z10stupid_addiPfS_S_)
        /*006c*/ 	.short	0x0380
        /*006e*/ 	.short	0x0020


	//----- nvinfo : EIATTR_SW_WAR
	.align		4
.L_25:
        /*0070*/ 	.byte	0x04, 0x36
        /*0072*/ 	.short	(.L_27 - .L_26)
.L_26:
        /*0074*/ 	.word	0x00000008
.L_27:


//--------------------- .nv.info._Z3addiPfS_S_    --------------------------
	.section	.nv.info._Z3addiPfS_S_,"",@"SHT_CUDA_INFO"
	.sectionflags	@""
	.align	4


	//----- nvinfo : EIATTR_CUDA_API_VERSION
	.align		4
        /*0000*/ 	.byte	0x04, 0x37
        /*0002*/ 	.short	(.L_29 - .L_28)
.L_28:
        /*0004*/ 	.word	0x00000082


	//----- nvinfo : EIATTR_KPARAM_INFO
	.align		4
.L_29:
        /*0008*/ 	.byte	0x04, 0x17
        /*000a*/ 	.short	(.L_31 - .L_30)
.L_30:
        /*000c*/ 	.word	0x00000000
        /*0010*/ 	.short	0x0003
        /*0012*/ 	.short	0x0018
        /*0014*/ 	.byte	0x00, 0xf5, 0x21, 0x00


	//----- nvinfo : EIATTR_KPARAM_INFO
	.align		4
.L_31:
        /*0018*/ 	.byte	0x04, 0x17
        /*001a*/ 	.short	(.L_33 - .L_32)
.L_32:
        /*001c*/ 	.word	0x00000000
        /*0020*/ 	.short	0x0002
        /*0022*/ 	.short	0x0010
        /*0024*/ 	.byte	0x00, 0xf5, 0x21, 0x00


	//----- nvinfo : EIATTR_KPARAM_INFO
	.align		4
.L_33:
        /*0028*/ 	.byte	0x04, 0x17
        /*002a*/ 	.short	(.L_35 - .L_34)
.L_34:
        /*002c*/ 	.word	0x00000000
        /*0030*/ 	.short	0x0001
        /*0032*/ 	.short	0x0008
        /*0034*/ 	.byte	0x00, 0xf5, 0x21, 0x00


	//----- nvinfo : EIATTR_KPARAM_INFO
	.align		4
.L_35:
        /*0038*/ 	.byte	0x04, 0x17
        /*003a*/ 	.short	(.L_37 - .L_36)
.L_36:
        /*003c*/ 	.word	0x00000000
        /*0040*/ 	.short	0x0000
        /*0042*/ 	.short	0x0000
        /*0044*/ 	.byte	0x00, 0xf0, 0x11, 0x00


	//----- nvinfo : EIATTR_SPARSE_MMA_MASK
	.align		4
.L_37:
        /*0048*/ 	.byte	0x03, 0x50
        /*004a*/ 	.short	0x0000


	//----- nvinfo : EIATTR_MAXREG_COUNT
	.align		4
        /*004c*/ 	.byte	0x03, 0x1b
        /*004e*/ 	.short	0x00ff


	//----- nvinfo : EIATTR_MERCURY_ISA_VERSION
	.align		4
        /*0050*/ 	.byte	0x03, 0x5f
        /*0052*/ 	.short	0x0101


	//----- nvinfo : EIATTR_VRC_CTA_INIT_COUNT
	.align		4
        /*0054*/ 	.byte	0x02, 0x4a
	.zero		1
	.zero		1


	//----- nvinfo : EIATTR_EXIT_INSTR_OFFSETS
	.align		4
        /*0058*/ 	.byte	0x04, 0x1c
        /*005a*/ 	.short	(.L_39 - .L_38)


	//   ....[0]....
.L_38:
        /*005c*/ 	.word	0x00000580


	//----- nvinfo : EIATTR_CBANK_PARAM_SIZE
	.align		4
.L_39:
        /*0060*/ 	.byte	0x03, 0x19
        /*0062*/ 	.short	0x0020


	//----- nvinfo : EIATTR_PARAM_CBANK
	.align		4
        /*0064*/ 	.byte	0x04, 0x0a
        /*0066*/ 	.short	(.L_41 - .L_40)
	.align		4
.L_40:
        /*0068*/ 	.word	index@(.nv.constant0._Z3addiPfS_S_)
        /*006c*/ 	.short	0x0380
        /*006e*/ 	.short	0x0020


	//----- nvinfo : EIATTR_SW_WAR
	.align		4
.L_41:
        /*0070*/ 	.byte	0x04, 0x36
        /*0072*/ 	.short	(.L_43 - .L_42)
.L_42:
        /*0074*/ 	.word	0x00000008
.L_43:


//--------------------- .nv.callgraph             --------------------------
	.section	.nv.callgraph,"",@"SHT_CUDA_CALLGRAPH"
	.align	4
	.sectionentsize	8
	.align		4
        /*0000*/ 	.word	0x00000000
	.align		4
        /*0004*/ 	.word	0xffffffff
	.align		4
        /*0008*/ 	.word	0x00000000
	.align		4
        /*000c*/ 	.word	0xfffffffe
	.align		4
        /*0010*/ 	.word	0x00000000
	.align		4
        /*0014*/ 	.word	0xfffffffd
	.align		4
        /*0018*/ 	.word	0x00000000
	.align		4
        /*001c*/ 	.word	0xfffffffc


//--------------------- .text._Z10stupid_addiPfS_S_ --------------------------
	.section	.text._Z10stupid_addiPfS_S_,"ax",@progbits
	.align	128
        .global         _Z10stupid_addiPfS_S_
        .type           _Z10stupid_addiPfS_S_,@function
        .size           _Z10stupid_addiPfS_S_,(.L_x_2 - _Z10stupid_addiPfS_S_)
        .other          _Z10stupid_addiPfS_S_,@"STO_CUDA_ENTRY STV_DEFAULT"
_Z10stupid_addiPfS_S_:
.text._Z10stupid_addiPfS_S_:
[----:B------:R-:W-:Y:S01]  /*0000*/  LDC R1, c[0x0][0x37c] ;  /* 0x0000df00ff017b82 */ /* 0x000fe20000000800 */
[----:B------:R-:W0:Y:S07]  /*0010*/  S2R R7, SR_TID.X ;  /* 0x0000000000077919 */ /* 0x000e2e0000002100 */
[----:B------:R-:W0:Y:S01]  /*0020*/  S2UR UR6, SR_CTAID.X ;  /* 0x00000000000679c3 */ /* 0x000e220000002500 */
[----:B------:R-:W1:Y:S07]  /*0030*/  LDCU.64 UR4, c[0x0][0x358] ;  /* 0x00006b00ff0477ac */ /* 0x000e6e0008000a00 */
[----:B------:R-:W0:Y:S08]  /*0040*/  LDC R0, c[0x0][0x360] ;  /* 0x0000d800ff007b82 */ /* 0x000e300000000800 */
[----:B------:R-:W2:Y:S08]  /*0050*/  LDC.64 R2, c[0x0][0x388] ;  /* 0x0000e200ff027b82 */ /* 0x000eb00000000a00 */
[----:B------:R-:W3:Y:S01]  /*0060*/  LDC.64 R4, c[0x0][0x390] ;  /* 0x0000e400ff047b82 */ /* 0x000ee20000000a00 */
[----:B0-----:R-:W-:-:S07]  /*0070*/  IMAD R0, R0, UR6, R7 ;  /* 0x0000000600007c24 */ /* 0x001fce000f8e0207 */
[----:B------:R-:W0:Y:S01]  /*0080*/  LDC.64 R6, c[0x0][0x398] ;  /* 0x0000e600ff067b82 */ /* 0x000e220000000a00 */
[----:B------:R-:W-:-:S05]  /*0090*/  SHF.L.U32 R9, R0, 0x3, RZ ;  /* 0x0000000300097819 */ /* 0x000fca00000006ff */
[----:B--2---:R-:W-:-:S05]  /*00a0*/  IMAD.WIDE R2, R9, 0x4, R2 ;  /* 0x0000000409027825 */ /* 0x004fca00078e0202 */
[----:B-1----:R-:W2:Y:S01]  /*00b0*/  LDG.E R0, desc[UR4][R2.64] ;  /* 0x0000000402007981 */ /* 0x002ea2000c1e1900 */
[----:B---3--:R-:W-:-:S05]  /*00c0*/  IMAD.WIDE R4, R9, 0x4, R4 ;  /* 0x0000000409047825 */ /* 0x008fca00078e0204 */
[----:B------:R-:W2:Y:S01]  /*00d0*/  LDG.E R11, desc[UR4][R4.64] ;  /* 0x00000004040b7981 */ /* 0x000ea2000c1e1900 */
[----:B0-----:R-:W-:-:S04]  /*00e0*/  IMAD.WIDE R6, R9, 0x4, R6 ;  /* 0x0000000409067825 */ /* 0x001fc800078e0206 */
[----:B--2---:R-:W-:-:S05]  /*00f0*/  FFMA R11, R0, 2, R11 ;  /* 0x40000000000b7823 */ /* 0x004fca000000000b */
[----:B------:R0:W-:Y:S04]  /*0100*/  STG.E desc[UR4][R6.64], R11 ;  /* 0x0000000b06007986 */ /* 0x0001e8000c101904 */
[----:B------:R-:W2:Y:S04]  /*0110*/  LDG.E R0, desc[UR4][R2.64+0x4] ;  /* 0x0000040402007981 */ /* 0x000ea8000c1e1900 */
[----:B------:R-:W2:Y:S02]  /*0120*/  LDG.E R9, desc[UR4][R4.64+0x4] ;  /* 0x0000040404097981 */ /* 0x000ea4000c1e1900 */
[----:B--2---:R-:W-:-:S05]  /*0130*/  FFMA R9, R0, 2, R9 ;  /* 0x4000000000097823 */ /* 0x004fca0000000009 */
[----:B------:R1:W-:Y:S04]  /*0140*/  STG.E desc[UR4][R6.64+0x4], R9 ;  /* 0x0000040906007986 */ /* 0x0003e8000c101904 */
[----:B------:R-:W2:Y:S04]  /*0150*/  LDG.E R0, desc[UR4][R2.64+0x8] ;  /* 0x0000080402007981 */ /* 0x000ea8000c1e1900 */
[----:B------:R-:W2:Y:S02]  /*0160*/  LDG.E R13, desc[UR4][R4.64+0x8] ;  /* 0x00000804040d7981 */ /* 0x000ea4000c1e1900 */
[----:B--2---:R-:W-:-:S05]  /*0170*/  FFMA R13, R0, 2, R13 ;  /* 0x40000000000d7823 */ /* 0x004fca000000000d */
[----:B------:R2:W-:Y:S04]  /*0180*/  STG.E desc[UR4][R6.64+0x8], R13 ;  /* 0x0000080d06007986 */ /* 0x0005e8000c101904 */
[----:B------:R-:W3:Y:S04]  /*0190*/  LDG.E R0, desc[UR4][R2.64+0xc] ;  /* 0x00000c0402007981 */ /* 0x000ee8000c1e1900 */
[----:B------:R-:W3:Y:S02]  /*01a0*/  LDG.E R15, desc[UR4][R4.64+0xc] ;  /* 0x00000c04040f7981 */ /* 0x000ee4000c1e1900 */
[----:B---3--:R-:W-:-:S05]  /*01b0*/  FFMA R15, R0, 2, R15 ;  /* 0x40000000000f7823 */ /* 0x008fca000000000f */
[----:B------:R3:W-:Y:S04]  /*01c0*/  STG.E desc[UR4][R6.64+0xc], R15 ;  /* 0x00000c0f06007986 */ /* 0x0007e8000c101904 */
[----:B------:R-:W4:Y:S04]  /*01d0*/  LDG.E R0, desc[UR4][R2.64+0x10] ;  /* 0x0000100402007981 */ /* 0x000f28000c1e1900 */
[----:B0-----:R-:W4:Y:S02]  /*01e0*/  LDG.E R11, desc[UR4][R4.64+0x10] ;  /* 0x00001004040b7981 */ /* 0x001f24000c1e1900 */
[----:B----4-:R-:W-:-:S05]  /*01f0*/  FFMA R11, R0, 2, R11 ;  /* 0x40000000000b7823 */ /* 0x010fca000000000b */
[----:B------:R-:W-:Y:S04]  /*0200*/  STG.E desc[UR4][R6.64+0x10], R11 ;  /* 0x0000100b06007986 */ /* 0x000fe8000c101904 */
[----:B------:R-:W4:Y:S04]  /*0210*/  LDG.E R0, desc[UR4][R2.64+0x14] ;  /* 0x0000140402007981 */ /* 0x000f28000c1e1900 */
[----:B-1----:R-:W4:Y:S02]  /*0220*/  LDG.E R9, desc[UR4][R4.64+0x14] ;  /* 0x0000140404097981 */ /* 0x002f24000c1e1900 */
[----:B----4-:R-:W-:-:S05]  /*0230*/  FFMA R9, R0, 2, R9 ;  /* 0x4000000000097823 */ /* 0x010fca0000000009 */
[----:B------:R-:W-:Y:S04]  /*0240*/  STG.E desc[UR4][R6.64+0x14], R9 ;  /* 0x0000140906007986 */ /* 0x000fe8000c101904 */
[----:B------:R-:W4:Y:S04]  /*0250*/  LDG.E R0, desc[UR4][R2.64+0x18] ;  /* 0x0000180402007981 */ /* 0x000f28000c1e1900 */
[----:B--2---:R-:W4:Y:S02]  /*0260*/  LDG.E R13, desc[UR4][R4.64+0x18] ;  /* 0x00001804040d7981 */ /* 0x004f24000c1e1900 */
[----:B----4-:R-:W-:-:S05]  /*0270*/  FFMA R13, R0, 2, R13 ;  /* 0x40000000000d7823 */ /* 0x010fca000000000d */
[----:B------:R-:W-:Y:S04]  /*0280*/  STG.E desc[UR4][R6.64+0x18], R13 ;  /* 0x0000180d06007986 */ /* 0x000fe8000c101904 */
[----:B------:R-:W2:Y:S04]  /*0290*/  LDG.E R0, desc[UR4][R2.64+0x1c] ;  /* 0x00001c0402007981 */ /* 0x000ea8000c1e1900 */
[----:B---3--:R-:W2:Y:S02]  /*02a0*/  LDG.E R15, desc[UR4][R4.64+0x1c] ;  /* 0x00001c04040f7981 */ /* 0x008ea4000c1e1900 */
[----:B--2---:R-:W-:-:S05]  /*02b0*/  FFMA R15, R0, 2, R15 ;  /* 0x40000000000f7823 */ /* 0x004fca000000000f */
[----:B------:R-:W-:Y:S01]  /*02c0*/  STG.E desc[UR4][R6.64+0x1c], R15 ;  /* 0x00001c0f06007986 */ /* 0x000fe2000c101904 */
[----:B------:R-:W-:Y:S05]  /*02d0*/  EXIT ;  /* 0x000000000000794d */ /* 0x000fea0003800000 */
.L_x_0:
[----:B------:R-:W-:-:S00]  /*02e0*/  BRA `(.L_x_0) ;  /* 0xfffffffc00fc7947 */ /* 0x000fc0000383ffff */
[----:B------:R-:W-:-:S00]  /*02f0*/  NOP ;  /* 0x0000000000007918 */ /* 0x000fc00000000000 */
        /* <DEDUP_REMOVED lines=8> */
.L_x_2:


//--------------------- .text._Z3addiPfS_S_       --------------------------
	.section	.text._Z3addiPfS_S_,"ax",@progbits
	.align	128
        .global         _Z3addiPfS_S_
        .type           _Z3addiPfS_S_,@function
        .size           _Z3addiPfS_S_,(.L_x_3 - _Z3addiPfS_S_)
        .other          _Z3addiPfS_S_,@"STO_CUDA_ENTRY STV_DEFAULT"
_Z3addiPfS_S_:
.text._Z3addiPfS_S_:
[----:B------:R-:W-:Y:S01]  /*0000*/  LDC R1, c[0x0][0x37c] ;  /* 0x0000df00ff017b82 */ /* 0x000fe20000000800 */
[----:B------:R-:W0:Y:S07]  /*0010*/  S2R R9, SR_TID.X ;  /* 0x0000000000097919 */ /* 0x000e2e0000002100 */
[----:B------:R-:W1:Y:S01]  /*0020*/  S2UR UR6, SR_CTAID.X ;  /* 0x00000000000679c3 */ /* 0x000e620000002500 */
[----:B------:R-:W2:Y:S07]  /*0030*/  LDCU.64 UR4, c[0x0][0x358] ;  /* 0x00006b00ff0477ac */ /* 0x000eae0008000a00 */
[----:B------:R-:W1:Y:S08]  /*0040*/  LDC R8, c[0x0][0x360] ;  /* 0x0000d800ff087b82 */ /* 0x000e700000000800 */
[----:B------:R-:W3:Y:S08]  /*0050*/  LDC.64 R2, c[0x0][0x388] ;  /* 0x0000e200ff027b82 */ /* 0x000ef00000000a00 */
[----:B------:R-:W4:Y:S01]  /*0060*/  LDC.64 R4, c[0x0][0x390] ;  /* 0x0000e400ff047b82 */ /* 0x000f220000000a00 */
[----:B-1----:R-:W-:-:S07]  /*0070*/  IMAD R0, R8, UR6, RZ ;  /* 0x0000000608007c24 */ /* 0x002fce000f8e02ff */
[----:B------:R-:W1:Y:S01]  /*0080*/  LDC.64 R6, c[0x0][0x398] ;  /* 0x0000e600ff067b82 */ /* 0x000e620000000a00 */
[----:B0-----:R-:W-:-:S04]  /*0090*/  IMAD R9, R0, 0x8, R9 ;  /* 0x0000000800097824 */ /* 0x001fc800078e0209 */
[----:B---3--:R-:W-:-:S05]  /*00a0*/  IMAD.WIDE R2, R9, 0x4, R2 ;  /* 0x0000000409027825 */ /* 0x008fca00078e0202 */
[----:B--2---:R-:W2:Y:S01]  /*00b0*/  LDG.E R11, desc[UR4][R2.64] ;  /* 0x00000004020b7981 */ /* 0x004ea2000c1e1900 */
[----:B----4-:R-:W-:-:S05]  /*00c0*/  IMAD.WIDE R4, R9, 0x4, R4 ;  /* 0x0000000409047825 */ /* 0x010fca00078e0204 */
[----:B------:R-:W2:Y:S01]  /*00d0*/  LDG.E R12, desc[UR4][R4.64] ;  /* 0x00000004040c7981 */ /* 0x000ea2000c1e1900 */
[----:B------:R-:W-:-:S05]  /*00e0*/  IMAD.SHL.U32 R0, R8, 0x4, RZ ;  /* 0x0000000408007824 */ /* 0x000fca00078e00ff */
[-C--:B------:R-:W-:Y:S02]  /*00f0*/  IADD3 R10, P1, PT, R4, R0.reuse, RZ ;  /* 0x00000000040a7210 */ /* 0x080fe40007f3e0ff */
[----:B------:R-:W-:Y:S01]  /*0100*/  IADD3 R8, P0, PT, R2, R0, RZ ;  /* 0x0000000002087210 */ /* 0x000fe20007f1e0ff */
[----:B-1----:R-:W-:-:S03]  /*0110*/  IMAD.WIDE R6, R9, 0x4, R6 ;  /* 0x0000000409067825 */ /* 0x002fc600078e0206 */
[----:B------:R-:W-:Y:S01]  /*0120*/  IADD3.X R9, PT, PT, RZ, R3, RZ, P0, !PT ;  /* 0x00000003ff097210 */ /* 0x000fe200007fe4ff */
[----:B--2---:R-:W-:Y:S01]  /*0130*/  FFMA R15, R11, 2, R12 ;  /* 0x400000000b0f7823 */ /* 0x004fe2000000000c */
[----:B------:R-:W-:-:S04]  /*0140*/  IMAD.X R11, RZ, RZ, R5, P1 ;  /* 0x000000ffff0b7224 */ /* 0x000fc800008e0605 */
[----:B------:R0:W-:Y:S04]  /*0150*/  STG.E desc[UR4][R6.64], R15 ;  /* 0x0000000f06007986 */ /* 0x0001e8000c101904 */
[----:B------:R-:W2:Y:S04]  /*0160*/  LDG.E R14, desc[UR4][R8.64] ;  /* 0x00000004080e7981 */ /* 0x000ea8000c1e1900 */
[----:B------:R-:W2:Y:S01]  /*0170*/  LDG.E R17, desc[UR4][R10.64] ;  /* 0x000000040a117981 */ /* 0x000ea2000c1e1900 */
[----:B------:R-:W-:Y:S02]  /*0180*/  IADD3 R2, P0, PT, R6, R0, RZ ;  /* 0x0000000006027210 */ /* 0x000fe40007f1e0ff */
[----:B------:R-:W-:-:S02]  /*0190*/  IADD3 R12, P2, PT, R0, R10, RZ ;  /* 0x0000000a000c7210 */ /* 0x000fc40007f5e0ff */
[----:B------:R-:W-:Y:S01]  /*01a0*/  IADD3 R4, P1, PT, R0, R8, RZ ;  /* 0x0000000800047210 */ /* 0x000fe20007f3e0ff */
[----:B------:R-:W-:Y:S02]  /*01b0*/  IMAD.X R3, RZ, RZ, R7, P0 ;  /* 0x000000ffff037224 */ /* 0x000fe400000e0607 */
[----:B------:R-:W-:Y:S01]  /*01c0*/  IMAD.X R13, RZ, RZ, R11, P2 ;  /* 0x000000ffff0d7224 */ /* 0x000fe200010e060b */
[----:B------:R-:W-:Y:S01]  /*01d0*/  IADD3.X R5, PT, PT, RZ, R9, RZ, P1, !PT ;  /* 0x00000009ff057210 */ /* 0x000fe20000ffe4ff */
[----:B--2---:R-:W-:-:S05]  /*01e0*/  FFMA R17, R14, 2, R17 ;  /* 0x400000000e117823 */ /* 0x004fca0000000011 */
[----:B------:R1:W-:Y:S04]  /*01f0*/  STG.E desc[UR4][R2.64], R17 ;  /* 0x0000001102007986 */ /* 0x0003e8000c101904 */
[----:B------:R-:W2:Y:S04]  /*0200*/  LDG.E R14, desc[UR4][R4.64] ;  /* 0x00000004040e7981 */ /* 0x000ea8000c1e1900 */
[----:B0-----:R-:W2:Y:S01]  /*0210*/  LDG.E R15, desc[UR4][R12.64] ;  /* 0x000000040c0f7981 */ /* 0x001ea2000c1e1900 */
[C---:B------:R-:W-:Y:S02]  /*0220*/  IADD3 R6, P0, PT, R0.reuse, R2, RZ ;  /* 0x0000000200067210 */ /* 0x040fe40007f1e0ff */
        /* <DEDUP_REMOVED lines=8> */
[----:B-1----:R-:W2:Y:S01]  /*02b0*/  LDG.E R17, desc[UR4][R10.64] ;  /* 0x000000040a117981 */ /* 0x002ea2000c1e1900 */
        /* <DEDUP_REMOVED lines=37> */
[----:B------:R-:W-:Y:S04]  /*0510*/  STG.E desc[UR4][R6.64], R15 ;  /* 0x0000000f06007986 */ /* 0x000fe8000c101904 */
[----:B------:R-:W2:Y:S04]  /*0520*/  LDG.E R8, desc[UR4][R8.64] ;  /* 0x0000000408087981 */ /* 0x000ea8000c1e1900 */
[----:B------:R-:W2:Y:S01]  /*0530*/  LDG.E R11, desc[UR4][R10.64] ;  /* 0x000000040a0b7981 */ /* 0x000ea2000c1e1900 */
[----:B-1----:R-:W-:-:S04]  /*0540*/  IADD3 R2, P0, PT, R0, R6, RZ ;  /* 0x0000000600027210 */ /* 0x002fc80007f1e0ff */
[----:B------:R-:W-:Y:S01]  /*0550*/  IADD3.X R3, PT, PT, RZ, R7, RZ, P0, !PT ;  /* 0x00000007ff037210 */ /* 0x000fe200007fe4ff */
[----:B--2---:R-:W-:-:S05]  /*0560*/  FFMA R5, R8, 2, R11 ;  /* 0x4000000008057823 */ /* 0x004fca000000000b */
[----:B------:R-:W-:Y:S01]  /*0570*/  STG.E desc[UR4][R2.64], R5 ;  /* 0x0000000502007986 */ /* 0x000fe2000c101904 */
[----:B------:R-:W-:Y:S05]  /*0580*/  EXIT ;  /* 0x000000000000794d */ /* 0x000fea0003800000 */
.L_x_1:
        /* <DEDUP_REMOVED lines=15> */
.L_x_3:


//--------------------- .nv.shared.reserved.0     --------------------------
	.section	.nv.shared.reserved.0,"aw",@nobits
	.weak		__nv_reservedSMEM_offset_0_alias
	.size		__nv_reservedSMEM_offset_0_alias, 0, 64
	.other		__nv_reservedSMEM_offset_0_alias,@"STO_CUDA_RESERVED_SHARED STV_DEFAULT"
__nv_reservedSMEM_offset_0_alias:
	.zero		0
	.zero		64


//--------------------- .nv.constant0._Z10stupid_addiPfS_S_ --------------------------
	.section	.nv.constant0._Z10stupid_addiPfS_S_,"a",@progbits
	.sectionflags	@""
	.align	4
.nv.constant0._Z10stupid_addiPfS_S_:
	.zero		928


//--------------------- .nv.constant0._Z3addiPfS_S_ --------------------------
	.section	.nv.constant0._Z3addiPfS_S_,"a",@progbits
	.sectionflags	@""
	.align	4
.nv.constant0._Z3addiPfS_S_:
	.zero		928


//--------------------- SYMBOLS --------------------------

	.type		.nv.reservedSmem.offset0,@object
	.size		.nv.reservedSmem.offset0,0x4
